	.headerflags	@"EF_CUDA_TEXMODE_UNIFIED EF_CUDA_64BIT_ADDRESS EF_CUDA_ACCELERATORS EF_CUDA_SM90 EF_CUDA_VIRTUAL_SM(EF_CUDA_SM90)"
	.elftype	@"ET_EXEC"


//--------------------- .nv.info                  --------------------------
	.section	.nv.info,"",@"SHT_CUDA_INFO"
	.align	4


	//----- nvinfo : EIATTR_REGCOUNT
	.align		4
        /*0000*/ 	.byte	0x04, 0x2f
        /*0002*/ 	.short	(.L_1 - .L_0)
	.align		4
.L_0:
        /*0004*/ 	.word	index@(triton_poi_fused_clone_0)
        /*0008*/ 	.word	0x0000000f


	//----- nvinfo : EIATTR_MIN_STACK_SIZE
	.align		4
.L_1:
        /*000c*/ 	.byte	0x04, 0x12
        /*000e*/ 	.short	(.L_3 - .L_2)
	.align		4
.L_2:
        /*0010*/ 	.word	index@(triton_poi_fused_clone_0)
        /*0014*/ 	.word	0x00000000


	//----- nvinfo : EIATTR_FRAME_SIZE
	.align		4
.L_3:
        /*0018*/ 	.byte	0x04, 0x11
        /*001a*/ 	.short	(.L_5 - .L_4)
	.align		4
.L_4:
        /*001c*/ 	.word	index@(triton_poi_fused_clone_0)
        /*0020*/ 	.word	0x00000000


	//----- nvinfo : EIATTR_MIN_STACK_SIZE
	.align		4
.L_5:
        /*0024*/ 	.byte	0x04, 0x12
        /*0026*/ 	.short	(.L_7 - .L_6)
	.align		4
.L_6:
        /*0028*/ 	.word	index@(triton_poi_fused_clone_0)
        /*002c*/ 	.word	0x00000000
.L_7:


//--------------------- .nv.info.triton_poi_fused_clone_0 --------------------------
	.section	.nv.info.triton_poi_fused_clone_0,"",@"SHT_CUDA_INFO"
	.sectionflags	@""
	.align	4


	//----- nvinfo : EIATTR_CUDA_API_VERSION
	.align		4
        /*0000*/ 	.byte	0x04, 0x37
        /*0002*/ 	.short	(.L_9 - .L_8)
.L_8:
        /*0004*/ 	.word	0x0000007c


	//----- nvinfo : EIATTR_KPARAM_INFO
	.align		4
.L_9:
        /*0008*/ 	.byte	0x04, 0x17
        /*000a*/ 	.short	(.L_11 - .L_10)
.L_10:
        /*000c*/ 	.word	0x00000000
        /*0010*/ 	.short	0x0002
        /*0012*/ 	.short	0x0010
        /*0014*/ 	.byte	0x00, 0xf0, 0x11, 0x00


	//----- nvinfo : EIATTR_KPARAM_INFO
	.align		4
.L_11:
        /*0018*/ 	.byte	0x04, 0x17
        /*001a*/ 	.short	(.L_13 - .L_12)
.L_12:
        /*001c*/ 	.word	0x00000000
        /*0020*/ 	.short	0x0001
        /*0022*/ 	.short	0x0008
        /*0024*/ 	.byte	0x00, 0xf4, 0x21, 0x00


	//----- nvinfo : EIATTR_KPARAM_INFO
	.align		4
.L_13:
        /*0028*/ 	.byte	0x04, 0x17
        /*002a*/ 	.short	(.L_15 - .L_14)
.L_14:
        /*002c*/ 	.word	0x00000000
        /*0030*/ 	.short	0x0000
        /*0032*/ 	.short	0x0000
        /*0034*/ 	.byte	0x00, 0xf4, 0x21, 0x00


	//----- nvinfo : EIATTR_SPARSE_MMA_MASK
	.align		4
.L_15:
        /*0038*/ 	.byte	0x03, 0x50
        /*003a*/ 	.short	0x0000


	//----- nvinfo : EIATTR_MAXREG_COUNT
	.align		4
        /*003c*/ 	.byte	0x03, 0x1b
        /*003e*/ 	.short	0x00ff


	//----- nvinfo : EIATTR_EXIT_INSTR_OFFSETS
	.align		4
        /*0040*/ 	.byte	0x04, 0x1c
        /*0042*/ 	.short	(.L_17 - .L_16)


	//   ....[0]....
.L_16:
        /*0044*/ 	.word	0x00000230


	//   ....[1]....
        /*0048*/ 	.word	0x00000250


	//----- nvinfo : EIATTR_REQNTID
	.align		4
.L_17:
        /*004c*/ 	.byte	0x04, 0x10
        /*004e*/ 	.short	(.L_19 - .L_18)
.L_18:
        /*0050*/ 	.word	0x00000080
        /*0054*/ 	.word	0x00000001
        /*0058*/ 	.word	0x00000001


	//----- nvinfo : EIATTR_CRS_STACK_SIZE
	.align		4
.L_19:
        /*005c*/ 	.byte	0x04, 0x1e
        /*005e*/ 	.short	(.L_21 - .L_20)
.L_20:
        /*0060*/ 	.word	0x00000000


	//----- nvinfo : EIATTR_CBANK_PARAM_SIZE
	.align		4
.L_21:
        /*0064*/ 	.byte	0x03, 0x19
        /*0066*/ 	.short	0x0014


	//----- nvinfo : EIATTR_PARAM_CBANK
	.align		4
        /*0068*/ 	.byte	0x04, 0x0a
        /*006a*/ 	.short	(.L_23 - .L_22)
	.align		4
.L_22:
        /*006c*/ 	.word	index@(.nv.constant0.triton_poi_fused_clone_0)
        /*0070*/ 	.short	0x0210
        /*0072*/ 	.short	0x0014


	//----- nvinfo : EIATTR_SW_WAR
	.align		4
.L_23:
        /*0074*/ 	.byte	0x04, 0x36
        /*0076*/ 	.short	(.L_25 - .L_24)
.L_24:
        /*0078*/ 	.word	0x00000008
.L_25:


//--------------------- .nv.callgraph             --------------------------
	.section	.nv.callgraph,"",@"SHT_CUDA_CALLGRAPH"
	.align	4
	.sectionentsize	8
	.align		4
        /*0000*/ 	.word	0x00000000
	.align		4
        /*0004*/ 	.word	0xffffffff
	.align		4
        /*0008*/ 	.word	0x00000000
	.align		4
        /*000c*/ 	.word	0xfffffffe
	.align		4
        /*0010*/ 	.word	0x00000000
	.align		4
        /*0014*/ 	.word	0xfffffffd
	.align		4
        /*0018*/ 	.word	0x00000000
	.align		4
        /*001c*/ 	.word	0xfffffffc


//--------------------- .text.triton_poi_fused_clone_0 --------------------------
	.section	.text.triton_poi_fused_clone_0,"ax",@progbits
	.align	128
        .global         triton_poi_fused_clone_0
        .type           triton_poi_fused_clone_0,@function
        .size           triton_poi_fused_clone_0,(.L_x_3 - triton_poi_fused_clone_0)
        .other          triton_poi_fused_clone_0,@"STO_CUDA_ENTRY STV_DEFAULT"
triton_poi_fused_clone_0:
.text.triton_poi_fused_clone_0:
[----:B------:R-:W0:Y:S02]  /*0000*/  LDC R1, c[0x0][0x28] ;  /* 0x00000a00ff017b82 */ /* 0x000e240000000800 */
[----:B------:R-:W1:Y:S01]  /*0010*/  S2R R0, SR_TID.X ;  /* 0x0000000000007919 */ /* 0x000e620000002100 */
[----:B------:R-:W2:Y:S01]  /*0020*/  LDC.64 R2, c[0x0][0x210] ;  /* 0x00008400ff027b82 */ /* 0x000ea20000000a00 */
[----:B------:R-:W-:Y:S01]  /*0030*/  ULDC.64 UR4, c[0x0][0x208] ;  /* 0x0000820000047ab9 */ /* 0x000fe20000000a00 */
[----:B------:R-:W-:Y:S01]  /*0040*/  BSSY B0, `(.L_x_0) ;  /* 0x000001e000007945 */ /* 0x000fe20003800000 */
[----:B------:R-:W3:Y:S01]  /*0050*/  S2R R7, SR_CTAID.X ;  /* 0x0000000000077919 */ /* 0x000ee20000002500 */
[----:B-1----:R-:W-:Y:S01]  /*0060*/  IMAD.SHL.U32 R0, R0, 0x2, RZ ;  /* 0x0000000200007824 */ /* 0x002fe200078e00ff */
[----:B---3--:R-:W-:-:S04]  /*0070*/  SHF.R.S32.HI R6, RZ, 0x17, R7 ;  /* 0x00000017ff067819 */ /* 0x008fc80000011407 */
[----:B------:R-:W-:Y:S02]  /*0080*/  LOP3.LUT R0, R0, 0xfe, RZ, 0xc0, !PT ;  /* 0x000000fe00007812 */ /* 0x000fe400078ec0ff */
[----:B------:R-:W-:-:S03]  /*0090*/  SGXT R6, R6, 0x1 ;  /* 0x000000010606781a */ /* 0x000fc60000000200 */
[----:B------:R-:W-:-:S05]  /*00a0*/  IMAD R7, R7, 0x100, R0 ;  /* 0x0000010007077824 */ /* 0x000fca00078e0200 */
[CC--:B------:R-:W-:Y:S02]  /*00b0*/  LEA.HI R4, R6.reuse, R7.reuse, RZ, 0x4 ;  /* 0x0000000706047211 */ /* 0x0c0fe400078f20ff */
[CC--:B------:R-:W-:Y:S02]  /*00c0*/  LEA.HI R0, R6.reuse, R7.reuse, RZ, 0x2 ;  /* 0x0000000706007211 */ /* 0x0c0fe400078f10ff */
[----:B------:R-:W-:Y:S02]  /*00d0*/  SHF.R.S32.HI R8, RZ, 0x4, R4 ;  /* 0x00000004ff087819 */ /* 0x000fe40000011404 */
[----:B------:R-:W1:Y:S01]  /*00e0*/  LDC.64 R4, c[0x0][0x218] ;  /* 0x00008600ff047b82 */ /* 0x000e620000000a00 */
[----:B------:R-:W-:Y:S02]  /*00f0*/  LEA.HI R6, R6, R7, RZ, 0x6 ;  /* 0x0000000706067211 */ /* 0x000fe400078f30ff */
[----:B------:R-:W-:Y:S02]  /*0100*/  SHF.R.S32.HI R9, RZ, 0x2, R0 ;  /* 0x00000002ff097819 */ /* 0x000fe40000011400 */
[----:B------:R-:W-:-:S02]  /*0110*/  LEA.HI R10, R8, R8, RZ, 0x2 ;  /* 0x00000008080a7211 */ /* 0x000fc400078f10ff */
[----:B------:R-:W-:Y:S02]  /*0120*/  LOP3.LUT R12, R6, 0xffffffc0, RZ, 0xc0, !PT ;  /* 0xffffffc0060c7812 */ /* 0x000fe400078ec0ff */
[----:B------:R-:W-:Y:S02]  /*0130*/  LOP3.LUT R0, R0, 0xfffffffc, RZ, 0xc0, !PT ;  /* 0xfffffffc00007812 */ /* 0x000fe400078ec0ff */
[----:B------:R-:W-:Y:S02]  /*0140*/  LEA.HI R6, R9, R9, RZ, 0x2 ;  /* 0x0000000909067211 */ /* 0x000fe400078f10ff */
[----:B------:R-:W-:Y:S02]  /*0150*/  LOP3.LUT R11, R10, 0x3ffffffc, RZ, 0xc0, !PT ;  /* 0x3ffffffc0a0b7812 */ /* 0x000fe400078ec0ff */
[----:B------:R-:W-:Y:S02]  /*0160*/  ISETP.GE.AND P0, PT, R7, 0x100, PT ;  /* 0x000001000700780c */ /* 0x000fe40003f06270 */
[----:B------:R-:W-:Y:S01]  /*0170*/  IADD3 R0, R12, R7, -R0 ;  /* 0x000000070c007210 */ /* 0x000fe20007ffe800 */
[----:B------:R-:W-:Y:S01]  /*0180*/  IMAD.IADD R11, R8, 0x1, -R11 ;  /* 0x00000001080b7824 */ /* 0x000fe200078e0a0b */
[----:B------:R-:W-:-:S03]  /*0190*/  LOP3.LUT R6, R6, 0xffffffc, RZ, 0xc0, !PT ;  /* 0x0ffffffc06067812 */ /* 0x000fc600078ec0ff */
[----:B------:R-:W-:Y:S02]  /*01a0*/  IMAD R11, R11, 0x4, R0 ;  /* 0x000000040b0b7824 */ /* 0x000fe400078e0200 */
[----:B------:R-:W-:Y:S02]  /*01b0*/  IMAD.IADD R6, R9, 0x1, -R6 ;  /* 0x0000000109067824 */ /* 0x000fe400078e0a06 */
[----:B-1----:R-:W-:-:S04]  /*01c0*/  IMAD.WIDE R4, R7, 0x4, R4 ;  /* 0x0000000407047825 */ /* 0x002fc800078e0204 */
[----:B------:R-:W-:Y:S01]  /*01d0*/  IMAD R11, R6, 0x10, R11 ;  /* 0x00000010060b7824 */ /* 0x000fe200078e020b */
[----:B------:R-:W-:-:S03]  /*01e0*/  CS2R R6, SRZ ;  /* 0x0000000000067805 */ /* 0x000fc6000001ff00 */
[----:B--2---:R-:W-:Y:S01]  /*01f0*/  IMAD.WIDE R2, R11, 0x4, R2 ;  /* 0x000000040b027825 */ /* 0x004fe200078e0202 */
[----:B------:R-:W-:Y:S06]  /*0200*/  @P0 BRA `(.L_x_1) ;  /* 0x0000000000040947 */ /* 0x000fec0003800000 */
[----:B------:R1:W5:Y:S02]  /*0210*/  LDG.E.64 R6, desc[UR4][R2.64] ;  /* 0x0000000402067981 */ /* 0x000364000c1e1b00 */
.L_x_1:
[----:B------:R-:W-:Y:S05]  /*0220*/  BSYNC B0 ;  /* 0x0000000000007941 */ /* 0x000fea0003800000 */
.L_x_0:
[----:B------:R-:W-:Y:S05]  /*0230*/  @P0 EXIT ;  /* 0x000000000000094d */ /* 0x000fea0003800000 */
[----:B-----5:R-:W-:Y:S01]  /*0240*/  STG.E.64 desc[UR4][R4.64], R6 ;  /* 0x0000000604007986 */ /* 0x020fe2000c101b04 */
[----:B------:R-:W-:Y:S05]  /*0250*/  EXIT ;  /* 0x000000000000794d */ /* 0x000fea0003800000 */
.L_x_2:
[----:B------:R-:W-:-:S00]  /*0260*/  BRA `(.L_x_2) ;  /* 0xfffffffc00fc7947 */ /* 0x000fc0000383ffff */
[----:B------:R-:W-:-:S00]  /*0270*/  NOP ;  /* 0x0000000000007918 */ /* 0x000fc00000000000 */
        /* <DEDUP_REMOVED lines=8> */
.L_x_3:


//--------------------- .nv.constant0.triton_poi_fused_clone_0 --------------------------
	.section	.nv.constant0.triton_poi_fused_clone_0,"a",@progbits
	.sectionflags	@""
	.align	4
.nv.constant0.triton_poi_fused_clone_0:
	.zero		548
